	.headerflags	@"EF_CUDA_TEXMODE_UNIFIED EF_CUDA_64BIT_ADDRESS EF_CUDA_ACCELERATORS EF_CUDA_SM90 EF_CUDA_VIRTUAL_SM(EF_CUDA_SM90)"
	.elftype	@"ET_EXEC"


//--------------------- .nv.info                  --------------------------
	.section	.nv.info,"",@"SHT_CUDA_INFO"
	.align	4


	//----- nvinfo : EIATTR_REGCOUNT
	.align		4
        /*0000*/ 	.byte	0x04, 0x2f
        /*0002*/ 	.short	(.L_1 - .L_0)
	.align		4
.L_0:
        /*0004*/ 	.word	index@(triton_poi_fused__softmax_div_eq_masked_fill_3)
        /*0008*/ 	.word	0x0000001e


	//----- nvinfo : EIATTR_MIN_STACK_SIZE
	.align		4
.L_1:
        /*000c*/ 	.byte	0x04, 0x12
        /*000e*/ 	.short	(.L_3 - .L_2)
	.align		4
.L_2:
        /*0010*/ 	.word	index@(triton_poi_fused__softmax_div_eq_masked_fill_3)
        /*0014*/ 	.word	0x00000000


	//----- nvinfo : EIATTR_FRAME_SIZE
	.align		4
.L_3:
        /*0018*/ 	.byte	0x04, 0x11
        /*001a*/ 	.short	(.L_5 - .L_4)
	.align		4
.L_4:
        /*001c*/ 	.word	index@(triton_poi_fused__softmax_div_eq_masked_fill_3)
        /*0020*/ 	.word	0x00000000


	//----- nvinfo : EIATTR_MIN_STACK_SIZE
	.align		4
.L_5:
        /*0024*/ 	.byte	0x04, 0x12
        /*0026*/ 	.short	(.L_7 - .L_6)
	.align		4
.L_6:
        /*0028*/ 	.word	index@(triton_poi_fused__softmax_div_eq_masked_fill_3)
        /*002c*/ 	.word	0x00000000
.L_7:


//--------------------- .nv.info.triton_poi_fused__softmax_div_eq_masked_fill_3 --------------------------
	.section	.nv.info.triton_poi_fused__softmax_div_eq_masked_fill_3,"",@"SHT_CUDA_INFO"
	.sectionflags	@""
	.align	4


	//----- nvinfo : EIATTR_CUDA_API_VERSION
	.align		4
        /*0000*/ 	.byte	0x04, 0x37
        /*0002*/ 	.short	(.L_9 - .L_8)
.L_8:
        /*0004*/ 	.word	0x0000007c


	//----- nvinfo : EIATTR_KPARAM_INFO
	.align		4
.L_9:
        /*0008*/ 	.byte	0x04, 0x17
        /*000a*/ 	.short	(.L_11 - .L_10)
.L_10:
        /*000c*/ 	.word	0x00000000
        /*0010*/ 	.short	0x0004
        /*0012*/ 	.short	0x0020
        /*0014*/ 	.byte	0x00, 0xf0, 0x11, 0x00


	//----- nvinfo : EIATTR_KPARAM_INFO
	.align		4
.L_11:
        /*0018*/ 	.byte	0x04, 0x17
        /*001a*/ 	.short	(.L_13 - .L_12)
.L_12:
        /*001c*/ 	.word	0x00000000
        /*0020*/ 	.short	0x0003
        /*0022*/ 	.short	0x0018
        /*0024*/ 	.byte	0x00, 0xf4, 0x21, 0x00


	//----- nvinfo : EIATTR_KPARAM_INFO
	.align		4
.L_13:
        /*0028*/ 	.byte	0x04, 0x17
        /*002a*/ 	.short	(.L_15 - .L_14)
.L_14:
        /*002c*/ 	.word	0x00000000
        /*0030*/ 	.short	0x0002
        /*0032*/ 	.short	0x0010
        /*0034*/ 	.byte	0x00, 0xf4, 0x21, 0x00


	//----- nvinfo : EIATTR_KPARAM_INFO
	.align		4
.L_15:
        /*0038*/ 	.byte	0x04, 0x17
        /*003a*/ 	.short	(.L_17 - .L_16)
.L_16:
        /*003c*/ 	.word	0x00000000
        /*0040*/ 	.short	0x0001
        /*0042*/ 	.short	0x0008
        /*0044*/ 	.byte	0x00, 0xf4, 0x21, 0x00


	//----- nvinfo : EIATTR_KPARAM_INFO
	.align		4
.L_17:
        /*0048*/ 	.byte	0x04, 0x17
        /*004a*/ 	.short	(.L_19 - .L_18)
.L_18:
        /*004c*/ 	.word	0x00000000
        /*0050*/ 	.short	0x0000
        /*0052*/ 	.short	0x0000
        /*0054*/ 	.byte	0x00, 0xf4, 0x21, 0x00


	//----- nvinfo : EIATTR_SPARSE_MMA_MASK
	.align		4
.L_19:
        /*0058*/ 	.byte	0x03, 0x50
        /*005a*/ 	.short	0x0000


	//----- nvinfo : EIATTR_MAXREG_COUNT
	.align		4
        /*005c*/ 	.byte	0x03, 0x1b
        /*005e*/ 	.short	0x00ff


	//----- nvinfo : EIATTR_EXIT_INSTR_OFFSETS
	.align		4
        /*0060*/ 	.byte	0x04, 0x1c
        /*0062*/ 	.short	(.L_21 - .L_20)


	//   ....[0]....
.L_20:
        /*0064*/ 	.word	0x00000a30


	//   ....[1]....
        /*0068*/ 	.word	0x00000a50


	//----- nvinfo : EIATTR_REQNTID
	.align		4
.L_21:
        /*006c*/ 	.byte	0x04, 0x10
        /*006e*/ 	.short	(.L_23 - .L_22)
.L_22:
        /*0070*/ 	.word	0x00000020
        /*0074*/ 	.word	0x00000001
        /*0078*/ 	.word	0x00000001


	//----- nvinfo : EIATTR_CBANK_PARAM_SIZE
	.align		4
.L_23:
        /*007c*/ 	.byte	0x03, 0x19
        /*007e*/ 	.short	0x0024


	//----- nvinfo : EIATTR_PARAM_CBANK
	.align		4
        /*0080*/ 	.byte	0x04, 0x0a
        /*0082*/ 	.short	(.L_25 - .L_24)
	.align		4
.L_24:
        /*0084*/ 	.word	index@(.nv.constant0.triton_poi_fused__softmax_div_eq_masked_fill_3)
        /*0088*/ 	.short	0x0210
        /*008a*/ 	.short	0x0024


	//----- nvinfo : EIATTR_SW_WAR
	.align		4
.L_25:
        /*008c*/ 	.byte	0x04, 0x36
        /*008e*/ 	.short	(.L_27 - .L_26)
.L_26:
        /*0090*/ 	.word	0x00000008
.L_27:


//--------------------- .nv.callgraph             --------------------------
	.section	.nv.callgraph,"",@"SHT_CUDA_CALLGRAPH"
	.align	4
	.sectionentsize	8
	.align		4
        /*0000*/ 	.word	0x00000000
	.align		4
        /*0004*/ 	.word	0xffffffff
	.align		4
        /*0008*/ 	.word	0x00000000
	.align		4
        /*000c*/ 	.word	0xfffffffe
	.align		4
        /*0010*/ 	.word	0x00000000
	.align		4
        /*0014*/ 	.word	0xfffffffd
	.align		4
        /*0018*/ 	.word	0x00000000
	.align		4
        /*001c*/ 	.word	0xfffffffc


//--------------------- .text.triton_poi_fused__softmax_div_eq_masked_fill_3 --------------------------
	.section	.text.triton_poi_fused__softmax_div_eq_masked_fill_3,"ax",@progbits
	.align	128
        .global         triton_poi_fused__softmax_div_eq_masked_fill_3
        .type           triton_poi_fused__softmax_div_eq_masked_fill_3,@function
        .size           triton_poi_fused__softmax_div_eq_masked_fill_3,(.L_x_1 - triton_poi_fused__softmax_div_eq_masked_fill_3)
        .other          triton_poi_fused__softmax_div_eq_masked_fill_3,@"STO_CUDA_ENTRY STV_DEFAULT"
triton_poi_fused__softmax_div_eq_masked_fill_3:
.text.triton_poi_fused__softmax_div_eq_masked_fill_3:
[----:B------:R-:W0:Y:S01]  /*0000*/  LDC R1, c[0x0][0x28] ;  /* 0x00000a00ff017b82 */ /* 0x000e220000000800 */
[----:B------:R-:W1:Y:S07]  /*0010*/  S2R R0, SR_TID.X ;  /* 0x0000000000007919 */ /* 0x000e6e0000002100 */
[----:B------:R-:W2:Y:S01]  /*0020*/  LDC.64 R2, c[0x0][0x210] ;  /* 0x00008400ff027b82 */ /* 0x000ea20000000a00 */
[----:B------:R-:W-:Y:S01]  /*0030*/  CS2R R26, SRZ ;  /* 0x00000000001a7805 */ /* 0x000fe2000001ff00 */
[----:B------:R-:W-:Y:S01]  /*0040*/  IMAD.MOV.U32 R20, RZ, RZ, RZ ;  /* 0x000000ffff147224 */ /* 0x000fe200078e00ff */
[----:B------:R-:W3:Y:S01]  /*0050*/  S2R R5, SR_CTAID.X ;  /* 0x0000000000057919 */ /* 0x000ee20000002500 */
[----:B------:R-:W-:Y:S01]  /*0060*/  HFMA2.MMA R14, -RZ, RZ, 0, 0 ;  /* 0x00000000ff0e7435 */ /* 0x000fe200000001ff */
[----:B------:R-:W-:Y:S01]  /*0070*/  ULDC.64 UR4, c[0x0][0x208] ;  /* 0x0000820000047ab9 */ /* 0x000fe20000000a00 */
[----:B-1----:R-:W-:Y:S01]  /*0080*/  IMAD.SHL.U32 R0, R0, 0x2, RZ ;  /* 0x0000000200007824 */ /* 0x002fe200078e00ff */
[----:B---3--:R-:W-:-:S04]  /*0090*/  SHF.R.S32.HI R4, RZ, 0x19, R5 ;  /* 0x00000019ff047819 */ /* 0x008fc80000011405 */
[----:B------:R-:W-:-:S05]  /*00a0*/  LOP3.LUT R0, R0, 0x3e, RZ, 0xc0, !PT ;  /* 0x0000003e00007812 */ /* 0x000fca00078ec0ff */
[----:B------:R-:W-:Y:S01]  /*00b0*/  IMAD R0, R5, 0x40, R0 ;  /* 0x0000004005007824 */ /* 0x000fe200078e0200 */
[----:B------:R-:W-:-:S03]  /*00c0*/  SGXT R5, R4, 0x1 ;  /* 0x000000010405781a */ /* 0x000fc60000000200 */
[----:B------:R-:W-:Y:S01]  /*00d0*/  VIADD R4, R0, 0x1 ;  /* 0x0000000100047836 */ /* 0x000fe20000000000 */
[CC--:B------:R-:W-:Y:S02]  /*00e0*/  LEA.HI R6, R5.reuse, R0.reuse, RZ, 0x2 ;  /* 0x0000000005067211 */ /* 0x0c0fe400078f10ff */
[C---:B------:R-:W-:Y:S02]  /*00f0*/  LEA.HI R9, R5.reuse, R0, RZ, 0x4 ;  /* 0x0000000005097211 */ /* 0x040fe400078f20ff */
[----:B------:R-:W-:Y:S02]  /*0100*/  LEA.HI R8, R5, R4, RZ, 0x2 ;  /* 0x0000000405087211 */ /* 0x000fe400078f10ff */
[----:B------:R-:W-:Y:S02]  /*0110*/  LOP3.LUT R5, R6, 0x3ffffffc, RZ, 0xc0, !PT ;  /* 0x3ffffffc06057812 */ /* 0x000fe400078ec0ff */
[----:B------:R-:W1:Y:S01]  /*0120*/  LDC.64 R6, c[0x0][0x218] ;  /* 0x00008600ff067b82 */ /* 0x000e620000000a00 */
[----:B------:R-:W-:-:S02]  /*0130*/  LOP3.LUT R10, R9, 0xfffffff0, RZ, 0xc0, !PT ;  /* 0xfffffff0090a7812 */ /* 0x000fc400078ec0ff */
[----:B------:R-:W-:Y:S02]  /*0140*/  LOP3.LUT R9, R8, 0x3ffffffc, RZ, 0xc0, !PT ;  /* 0x3ffffffc08097812 */ /* 0x000fe400078ec0ff */
[----:B------:R-:W-:Y:S02]  /*0150*/  IADD3 R5, R0, -R5, RZ ;  /* 0x8000000500057210 */ /* 0x000fe40007ffe0ff */
[----:B------:R-:W-:Y:S01]  /*0160*/  ISETP.GE.AND P0, PT, R0, 0x40, PT ;  /* 0x000000400000780c */ /* 0x000fe20003f06270 */
[----:B------:R-:W-:Y:S02]  /*0170*/  IMAD.IADD R9, R4, 0x1, -R9 ;  /* 0x0000000104097824 */ /* 0x000fe400078e0a09 */
[----:B------:R-:W-:-:S03]  /*0180*/  IMAD R15, R5, 0x4, R10 ;  /* 0x00000004050f7824 */ /* 0x000fc600078e020a */
[----:B------:R-:W-:Y:S01]  /*0190*/  LEA R17, R9, R10, 0x2 ;  /* 0x0000000a09117211 */ /* 0x000fe200078e10ff */
[C---:B------:R-:W-:Y:S02]  /*01a0*/  VIADD R13, R15.reuse, 0x1 ;  /* 0x000000010f0d7836 */ /* 0x040fe40000000000 */
[----:B------:R-:W-:Y:S02]  /*01b0*/  IMAD.SHL.U32 R5, R0, 0x4, RZ ;  /* 0x0000000400057824 */ /* 0x000fe400078e00ff */
[----:B--2---:R-:W-:-:S04]  /*01c0*/  IMAD.WIDE R8, R15, 0x4, R2 ;  /* 0x000000040f087825 */ /* 0x004fc800078e0202 */
[----:B------:R-:W-:Y:S01]  /*01d0*/  IMAD.SHL.U32 R19, R4, 0x4, RZ ;  /* 0x0000000404137824 */ /* 0x000fe200078e00ff */
[----:B------:R-:W-:Y:S01]  /*01e0*/  MOV R16, RZ ;  /* 0x000000ff00107202 */ /* 0x000fe20000000f00 */
[----:B------:R-:W-:Y:S01]  /*01f0*/  IMAD.WIDE R12, R13, 0x4, R2 ;  /* 0x000000040d0c7825 */ /* 0x000fe200078e0202 */
[----:B------:R-:W-:Y:S01]  /*0200*/  CS2R R22, SRZ ;  /* 0x0000000000167805 */ /* 0x000fe2000001ff00 */
[----:B------:R2:W3:Y:S02]  /*0210*/  @!P0 LDG.E.EL R27, desc[UR4][R8.64] ;  /* 0x00000004081b8981 */ /* 0x0004e4000c2e1900 */
[----:B------:R-:W-:Y:S02]  /*0220*/  VIADD R21, R17, 0x1 ;  /* 0x0000000111157836 */ /* 0x000fe40000000000 */
[--C-:B-1----:R-:W-:Y:S01]  /*0230*/  IMAD.WIDE R4, R5, 0x4, R6.reuse ;  /* 0x0000000405047825 */ /* 0x102fe200078e0206 */
[----:B------:R-:W4:Y:S03]  /*0240*/  @!P0 LDG.E.EL R20, desc[UR4][R12.64] ;  /* 0x000000040c148981 */ /* 0x000f26000c2e1900 */
[----:B------:R-:W-:Y:S01]  /*0250*/  IMAD.WIDE R6, R19, 0x4, R6 ;  /* 0x0000000413067825 */ /* 0x000fe200078e0206 */
[----:B------:R-:W-:Y:S01]  /*0260*/  CS2R R18, SRZ ;  /* 0x0000000000127805 */ /* 0x000fe2000001ff00 */
[----:B------:R-:W5:Y:S02]  /*0270*/  @!P0 LDG.E.EL R16, desc[UR4][R4.64] ;  /* 0x0000000404108981 */ /* 0x000f64000c2e1900 */
[----:B------:R-:W-:-:S02]  /*0280*/  IMAD.WIDE R10, R17, 0x4, R2 ;  /* 0x00000004110a7825 */ /* 0x000fc400078e0202 */
[----:B------:R-:W5:Y:S02]  /*0290*/  @!P0 LDG.E.EL R22, desc[UR4][R4.64+0x4] ;  /* 0x0000040404168981 */ /* 0x000f64000c2e1900 */
[----:B--2---:R-:W-:Y:S02]  /*02a0*/  IMAD.WIDE R8, R21, 0x4, R2 ;  /* 0x0000000415087825 */ /* 0x004fe400078e0202 */
[----:B------:R1:W2:Y:S02]  /*02b0*/  @!P0 LDG.E.EL R14, desc[UR4][R10.64] ;  /* 0x000000040a0e8981 */ /* 0x0002a4000c2e1900 */
[----:B------:R-:W-:Y:S02]  /*02c0*/  IMAD.MOV.U32 R21, RZ, RZ, RZ ;  /* 0x000000ffff157224 */ /* 0x000fe400078e00ff */
[----:B------:R1:W2:Y:S04]  /*02d0*/  @!P0 LDG.E.EL R19, desc[UR4][R8.64] ;  /* 0x0000000408138981 */ /* 0x0002a8000c2e1900 */
[----:B------:R-:W2:Y:S01]  /*02e0*/  @!P0 LDG.E.EL R18, desc[UR4][R6.64] ;  /* 0x0000000406128981 */ /* 0x000ea2000c2e1900 */
[----:B-1----:R-:W-:-:S03]  /*02f0*/  IADD3 R11, R15, 0x2, RZ ;  /* 0x000000020f0b7810 */ /* 0x002fc60007ffe0ff */
[----:B------:R-:W2:Y:S01]  /*0300*/  @!P0 LDG.E.EL R21, desc[UR4][R6.64+0x4] ;  /* 0x0000040406158981 */ /* 0x000ea2000c2e1900 */
[----:B------:R-:W-:Y:S02]  /*0310*/  VIADD R13, R17, 0x2 ;  /* 0x00000002110d7836 */ /* 0x000fe40000000000 */
[--C-:B------:R-:W-:Y:S01]  /*0320*/  IMAD.WIDE R10, R11, 0x4, R2.reuse ;  /* 0x000000040b0a7825 */ /* 0x100fe200078e0202 */
[----:B------:R-:W-:Y:S01]  /*0330*/  CS2R R24, SRZ ;  /* 0x0000000000187805 */ /* 0x000fe2000001ff00 */
[----:B------:R-:W2:Y:S02]  /*0340*/  @!P0 LDG.E.EL R26, desc[UR4][R6.64+0x8] ;  /* 0x00000804061a8981 */ /* 0x000ea4000c2e1900 */
[----:B------:R-:W-:Y:S02]  /*0350*/  IMAD.WIDE R12, R13, 0x4, R2 ;  /* 0x000000040d0c7825 */ /* 0x000fe400078e0202 */
[----:B------:R1:W2:Y:S02]  /*0360*/  @!P0 LDG.E.EL R23, desc[UR4][R10.64] ;  /* 0x000000040a178981 */ /* 0x0002a4000c2e1900 */
[----:B0-----:R-:W-:-:S02]  /*0370*/  VIADD R9, R15, 0x3 ;  /* 0x000000030f097836 */ /* 0x001fc40000000000 */
[----:B------:R-:W2:Y:S01]  /*0380*/  @!P0 LDG.E.EL R25, desc[UR4][R4.64+0x8] ;  /* 0x0000080404198981 */ /* 0x000ea2000c2e1900 */
[----:B------:R-:W-:-:S03]  /*0390*/  HFMA2.MMA R15, -RZ, RZ, 0, 0 ;  /* 0x00000000ff0f7435 */ /* 0x000fc600000001ff */
[----:B------:R0:W2:Y:S01]  /*03a0*/  @!P0 LDG.E.EL R24, desc[UR4][R12.64] ;  /* 0x000000040c188981 */ /* 0x0000a2000c2e1900 */
[----:B------:R-:W-:Y:S01]  /*03b0*/  IMAD.WIDE R8, R9, 0x4, R2 ;  /* 0x0000000409087825 */ /* 0x000fe200078e0202 */
[----:B-1----:R-:W-:-:S03]  /*03c0*/  CS2R R10, SRZ ;  /* 0x00000000000a7805 */ /* 0x002fc6000001ff00 */
[----:B------:R-:W-:Y:S02]  /*03d0*/  VIADD R17, R17, 0x3 ;  /* 0x0000000311117836 */ /* 0x000fe40000000000 */
[----:B------:R-:W2:Y:S02]  /*03e0*/  @!P0 LDG.E.EL R15, desc[UR4][R8.64] ;  /* 0x00000004080f8981 */ /* 0x000ea4000c2e1900 */
[----:B------:R-:W-:Y:S01]  /*03f0*/  IMAD.WIDE R2, R17, 0x4, R2 ;  /* 0x0000000411027825 */ /* 0x000fe200078e0202 */
[----:B0-----:R-:W-:Y:S01]  /*0400*/  MOV R12, RZ ;  /* 0x000000ff000c7202 */ /* 0x001fe20000000f00 */
[----:B------:R0:W2:Y:S04]  /*0410*/  @!P0 LDG.E.EL R11, desc[UR4][R4.64+0xc] ;  /* 0x00000c04040b8981 */ /* 0x0000a8000c2e1900 */
[----:B------:R-:W2:Y:S04]  /*0420*/  @!P0 LDG.E.EL R10, desc[UR4][R2.64] ;  /* 0x00000004020a8981 */ /* 0x000ea8000c2e1900 */
[----:B------:R1:W2:Y:S01]  /*0430*/  @!P0 LDG.E.EL R12, desc[UR4][R6.64+0xc] ;  /* 0x00000c04060c8981 */ /* 0x0002a2000c2e1900 */
[----:B0-----:R-:W0:Y:S08]  /*0440*/  LDC.64 R4, c[0x0][0x220] ;  /* 0x00008800ff047b82 */ /* 0x001e300000000a00 */
[----:B-1----:R-:W1:Y:S01]  /*0450*/  LDC.64 R6, c[0x0][0x228] ;  /* 0x00008a00ff067b82 */ /* 0x002e620000000a00 */
[----:B0-----:R-:W-:-:S04]  /*0460*/  IMAD.WIDE R4, R0, 0x4, R4 ;  /* 0x0000000400047825 */ /* 0x001fc800078e0204 */
[----:B-1----:R-:W-:Y:S01]  /*0470*/  IMAD.WIDE R6, R0, 0x4, R6 ;  /* 0x0000000400067825 */ /* 0x002fe200078e0206 */
[----:B---3--:R-:W-:Y:S02]  /*0480*/  LOP3.LUT P2, RZ, R27, 0x7fffffff, RZ, 0xc0, !PT ;  /* 0x7fffffff1bff7812 */ /* 0x008fe4000784c0ff */
[----:B----4-:R-:W-:Y:S02]  /*0490*/  LOP3.LUT P1, RZ, R20, 0x7fffffff, RZ, 0xc0, !PT ;  /* 0x7fffffff14ff7812 */ /* 0x010fe4000782c0ff */
[----:B-----5:R-:W-:Y:S02]  /*04a0*/  FSEL R13, R16, -1.00000000000000000000e+09, P2 ;  /* 0xce6e6b28100d7808 */ /* 0x020fe40001000000 */
[----:B------:R-:W-:Y:S02]  /*04b0*/  FSEL R22, R22, -1.00000000000000000000e+09, P1 ;  /* 0xce6e6b2816167808 */ /* 0x000fe40000800000 */
[----:B--2---:R-:W-:Y:S02]  /*04c0*/  LOP3.LUT P4, RZ, R14, 0x7fffffff, RZ, 0xc0, !PT ;  /* 0x7fffffff0eff7812 */ /* 0x004fe4000788c0ff */
[----:B------:R-:W-:-:S02]  /*04d0*/  LOP3.LUT P3, RZ, R19, 0x7fffffff, RZ, 0xc0, !PT ;  /* 0x7fffffff13ff7812 */ /* 0x000fc4000786c0ff */
[-C--:B------:R-:W-:Y:S02]  /*04e0*/  FSETP.GT.AND P1, PT, R13, R22.reuse, PT ;  /* 0x000000160d00720b */ /* 0x080fe40003f24000 */
[----:B------:R-:W-:Y:S02]  /*04f0*/  FSEL R18, R18, -1.00000000000000000000e+09, P4 ;  /* 0xce6e6b2812127808 */ /* 0x000fe40002000000 */
[----:B------:R-:W-:Y:S02]  /*0500*/  FSEL R21, R21, -1.00000000000000000000e+09, P3 ;  /* 0xce6e6b2815157808 */ /* 0x000fe40001800000 */
[C---:B------:R-:W-:Y:S02]  /*0510*/  FSETP.NAN.AND P2, PT, R13.reuse, R13, PT ;  /* 0x0000000d0d00720b */ /* 0x040fe40003f48000 */
[----:B------:R-:W-:Y:S02]  /*0520*/  FSEL R2, R13, R22, P1 ;  /* 0x000000160d027208 */ /* 0x000fe40000800000 */
[----:B------:R-:W-:-:S02]  /*0530*/  FSETP.GT.AND P1, PT, R18, R21, PT ;  /* 0x000000151200720b */ /* 0x000fc40003f24000 */
[----:B------:R-:W-:Y:S02]  /*0540*/  FSEL R2, R13, R2, P2 ;  /* 0x000000020d027208 */ /* 0x000fe40001000000 */
[C---:B------:R-:W-:Y:S02]  /*0550*/  FSETP.NAN.AND P2, PT, R18.reuse, R18, PT ;  /* 0x000000121200720b */ /* 0x040fe40003f48000 */
[----:B------:R-:W-:Y:S02]  /*0560*/  FSEL R3, R18, R21, P1 ;  /* 0x0000001512037208 */ /* 0x000fe40000800000 */
[----:B------:R-:W-:Y:S02]  /*0570*/  FSETP.NAN.AND P1, PT, R2, R2, PT ;  /* 0x000000020200720b */ /* 0x000fe40003f28000 */
[----:B------:R-:W-:Y:S02]  /*0580*/  LOP3.LUT P3, RZ, R23, 0x7fffffff, RZ, 0xc0, !PT ;  /* 0x7fffffff17ff7812 */ /* 0x000fe4000786c0ff */
[----:B------:R-:W-:-:S02]  /*0590*/  FSEL R3, R18, R3, P2 ;  /* 0x0000000312037208 */ /* 0x000fc40001000000 */
[----:B------:R-:W-:Y:S02]  /*05a0*/  FSEL R25, R25, -1.00000000000000000000e+09, P3 ;  /* 0xce6e6b2819197808 */ /* 0x000fe40001800000 */
[----:B------:R-:W-:Y:S02]  /*05b0*/  FSETP.NAN.AND P2, PT, R3, R3, PT ;  /* 0x000000030300720b */ /* 0x000fe40003f48000 */
[----:B------:R-:W-:Y:S02]  /*05c0*/  LOP3.LUT P4, RZ, R24, 0x7fffffff, RZ, 0xc0, !PT ;  /* 0x7fffffff18ff7812 */ /* 0x000fe4000788c0ff */
[-C--:B------:R-:W-:Y:S02]  /*05d0*/  FSETP.GT.AND P3, PT, R2, R25.reuse, PT ;  /* 0x000000190200720b */ /* 0x080fe40003f64000 */
[----:B------:R-:W-:Y:S02]  /*05e0*/  FSEL R26, R26, -1.00000000000000000000e+09, P4 ;  /* 0xce6e6b281a1a7808 */ /* 0x000fe40002000000 */
[----:B------:R-:W-:-:S02]  /*05f0*/  @!P1 FSEL R2, R2, R25, P3 ;  /* 0x0000001902029208 */ /* 0x000fc40001800000 */
[----:B------:R-:W-:Y:S02]  /*0600*/  FSETP.GT.AND P3, PT, R3, R26, PT ;  /* 0x0000001a0300720b */ /* 0x000fe40003f64000 */
[----:B------:R-:W-:Y:S02]  /*0610*/  FSETP.NAN.AND P1, PT, R2, R2, PT ;  /* 0x000000020200720b */ /* 0x000fe40003f28000 */
[----:B------:R-:W-:Y:S02]  /*0620*/  LOP3.LUT P4, RZ, R15, 0x7fffffff, RZ, 0xc0, !PT ;  /* 0x7fffffff0fff7812 */ /* 0x000fe4000788c0ff */
[----:B------:R-:W-:Y:S02]  /*0630*/  @!P2 FSEL R3, R3, R26, P3 ;  /* 0x0000001a0303a208 */ /* 0x000fe40001800000 */
[----:B------:R-:W-:Y:S02]  /*0640*/  FSEL R11, R11, -1.00000000000000000000e+09, P4 ;  /* 0xce6e6b280b0b7808 */ /* 0x000fe40002000000 */
[----:B------:R-:W-:-:S02]  /*0650*/  FSETP.NAN.AND P3, PT, R3, R3, PT ;  /* 0x000000030300720b */ /* 0x000fc40003f68000 */
[----:B------:R-:W-:Y:S02]  /*0660*/  LOP3.LUT P4, RZ, R10, 0x7fffffff, RZ, 0xc0, !PT ;  /* 0x7fffffff0aff7812 */ /* 0x000fe4000788c0ff */
[-C--:B------:R-:W-:Y:S02]  /*0670*/  FSETP.GT.AND P2, PT, R2, R11.reuse, PT ;  /* 0x0000000b0200720b */ /* 0x080fe40003f44000 */
[----:B------:R-:W-:Y:S02]  /*0680*/  FSEL R12, R12, -1.00000000000000000000e+09, P4 ;  /* 0xce6e6b280c0c7808 */ /* 0x000fe40002000000 */
[----:B------:R-:W-:Y:S02]  /*0690*/  @!P1 FSEL R2, R2, R11, P2 ;  /* 0x0000000b02029208 */ /* 0x000fe40001000000 */
[----:B------:R-:W-:-:S04]  /*06a0*/  FSETP.GT.AND P1, PT, R3, R12, PT ;  /* 0x0000000c0300720b */ /* 0x000fc80003f24000 */
[----:B------:R-:W-:Y:S01]  /*06b0*/  @!P3 FSEL R3, R3, R12, P1 ;  /* 0x0000000c0303b208 */ /* 0x000fe20000800000 */
[----:B------:R-:W-:-:S04]  /*06c0*/  FADD R13, R13, -R2 ;  /* 0x800000020d0d7221 */ /* 0x000fc80000000000 */
[----:B------:R-:W-:Y:S01]  /*06d0*/  FADD R18, R18, -R3 ;  /* 0x8000000312127221 */ /* 0x000fe20000000000 */
[----:B------:R-:W-:-:S03]  /*06e0*/  FMUL R13, R13, 1.4426950216293334961 ;  /* 0x3fb8aa3b0d0d7820 */ /* 0x000fc60000400000 */
[----:B------:R-:W-:Y:S02]  /*06f0*/  FMUL R18, R18, 1.4426950216293334961 ;  /* 0x3fb8aa3b12127820 */ /* 0x000fe40000400000 */
[----:B------:R-:W-:-:S03]  /*0700*/  FSETP.GEU.AND P1, PT, R13, -126, PT ;  /* 0xc2fc00000d00780b */ /* 0x000fc60003f2e000 */
[----:B------:R-:W-:Y:S01]  /*0710*/  FSETP.GEU.AND P6, PT, R18, -126, PT ;  /* 0xc2fc00001200780b */ /* 0x000fe20003fce000 */
[----:B------:R-:W-:Y:S01]  /*0720*/  FADD R22, R22, -R2 ;  /* 0x8000000216167221 */ /* 0x000fe20000000000 */
[----:B------:R-:W-:-:S08]  /*0730*/  FADD R21, R21, -R3 ;  /* 0x8000000315157221 */ /* 0x000fd00000000000 */
[----:B------:R-:W-:-:S03]  /*0740*/  @!P1 FMUL R13, R13, 0.5 ;  /* 0x3f0000000d0d9820 */ /* 0x000fc60000400000 */
[----:B------:R-:W-:-:S03]  /*0750*/  @!P6 FMUL R18, R18, 0.5 ;  /* 0x3f0000001212e820 */ /* 0x000fc60000400000 */
[----:B------:R-:W0:Y:S01]  /*0760*/  MUFU.EX2 R13, R13 ;  /* 0x0000000d000d7308 */ /* 0x000e220000000800 */
[----:B------:R-:W-:-:S07]  /*0770*/  FMUL R22, R22, 1.4426950216293334961 ;  /* 0x3fb8aa3b16167820 */ /* 0x000fce0000400000 */
[----:B------:R-:W1:Y:S01]  /*0780*/  MUFU.EX2 R18, R18 ;  /* 0x0000001200127308 */ /* 0x000e620000000800 */
[--C-:B------:R-:W-:Y:S01]  /*0790*/  FADD R25, R25, -R2.reuse ;  /* 0x8000000219197221 */ /* 0x100fe20000000000 */
[----:B------:R-:W-:Y:S01]  /*07a0*/  FMUL R21, R21, 1.4426950216293334961 ;  /* 0x3fb8aa3b15157820 */ /* 0x000fe20000400000 */
[--C-:B------:R-:W-:Y:S01]  /*07b0*/  FADD R26, R26, -R3.reuse ;  /* 0x800000031a1a7221 */ /* 0x100fe20000000000 */
[----:B------:R-:W-:Y:S01]  /*07c0*/  FADD R12, R12, -R3 ;  /* 0x800000030c0c7221 */ /* 0x000fe20000000000 */
[----:B------:R-:W-:Y:S01]  /*07d0*/  FSETP.GEU.AND P2, PT, R22, -126, PT ;  /* 0xc2fc00001600780b */ /* 0x000fe20003f4e000 */
[----:B------:R-:W-:Y:S01]  /*07e0*/  FMUL R25, R25, 1.4426950216293334961 ;  /* 0x3fb8aa3b19197820 */ /* 0x000fe20000400000 */
[----:B------:R-:W-:Y:S01]  /*07f0*/  FADD R11, R11, -R2 ;  /* 0x800000020b0b7221 */ /* 0x000fe20000000000 */
[----:B------:R-:W-:Y:S01]  /*0800*/  FMUL R26, R26, 1.4426950216293334961 ;  /* 0x3fb8aa3b1a1a7820 */ /* 0x000fe20000400000 */
[----:B------:R-:W-:Y:S01]  /*0810*/  FSETP.GEU.AND P5, PT, R21, -126, PT ;  /* 0xc2fc00001500780b */ /* 0x000fe20003fae000 */
[----:B------:R-:W-:Y:S01]  /*0820*/  FMUL R14, R12, 1.4426950216293334961 ;  /* 0x3fb8aa3b0c0e7820 */ /* 0x000fe20000400000 */
[----:B------:R-:W-:Y:S01]  /*0830*/  FMUL R11, R11, 1.4426950216293334961 ;  /* 0x3fb8aa3b0b0b7820 */ /* 0x000fe20000400000 */
[----:B------:R-:W-:Y:S01]  /*0840*/  FSETP.GEU.AND P3, PT, R25, -126, PT ;  /* 0xc2fc00001900780b */ /* 0x000fe20003f6e000 */
[----:B0-----:R-:W-:Y:S01]  /*0850*/  @!P1 FMUL R13, R13, R13 ;  /* 0x0000000d0d0d9220 */ /* 0x001fe20000400000 */
[----:B-1----:R-:W-:Y:S01]  /*0860*/  @!P6 FMUL R18, R18, R18 ;  /* 0x000000121212e220 */ /* 0x002fe20000400000 */
[----:B------:R-:W-:-:S02]  /*0870*/  FSETP.GEU.AND P6, PT, R26, -126, PT ;  /* 0xc2fc00001a00780b */ /* 0x000fc40003fce000 */
[----:B------:R-:W-:Y:S02]  /*0880*/  FSETP.GEU.AND P1, PT, R14, -126, PT ;  /* 0xc2fc00000e00780b */ /* 0x000fe40003f2e000 */
[----:B------:R-:W-:Y:S01]  /*0890*/  FSETP.GEU.AND P4, PT, R11, -126, PT ;  /* 0xc2fc00000b00780b */ /* 0x000fe20003f8e000 */
[----:B------:R-:W-:Y:S02]  /*08a0*/  @!P2 FMUL R22, R22, 0.5 ;  /* 0x3f0000001616a820 */ /* 0x000fe40000400000 */
[----:B------:R-:W-:-:S03]  /*08b0*/  @!P5 FMUL R21, R21, 0.5 ;  /* 0x3f0000001515d820 */ /* 0x000fc60000400000 */
[----:B------:R-:W-:Y:S01]  /*08c0*/  @!P3 FMUL R25, R25, 0.5 ;  /* 0x3f0000001919b820 */ /* 0x000fe20000400000 */
[----:B------:R-:W-:Y:S02]  /*08d0*/  MUFU.EX2 R9, R21 ;  /* 0x0000001500097308 */ /* 0x000fe40000000800 */
[----:B------:R-:W-:Y:S02]  /*08e0*/  @!P6 FMUL R26, R26, 0.5 ;  /* 0x3f0000001a1ae820 */ /* 0x000fe40000400000 */
[----:B------:R-:W-:-:S04]  /*08f0*/  @!P1 FMUL R14, R14, 0.5 ;  /* 0x3f0000000e0e9820 */ /* 0x000fc80000400000 */
[----:B------:R-:W0:Y:S01]  /*0900*/  MUFU.EX2 R22, R22 ;  /* 0x0000001600167308 */ /* 0x000e220000000800 */
[----:B------:R-:W-:-:S07]  /*0910*/  @!P4 FMUL R11, R11, 0.5 ;  /* 0x3f0000000b0bc820 */ /* 0x000fce0000400000 */
[----:B------:R-:W1:Y:S08]  /*0920*/  MUFU.EX2 R8, R25 ;  /* 0x0000001900087308 */ /* 0x000e700000000800 */
[----:B------:R-:W2:Y:S01]  /*0930*/  MUFU.EX2 R10, R26 ;  /* 0x0000001a000a7308 */ /* 0x000ea20000000800 */
[----:B0-----:R-:W-:-:S07]  /*0940*/  @!P2 FMUL R22, R22, R22 ;  /* 0x000000161616a220 */ /* 0x001fce0000400000 */
[----:B------:R-:W0:Y:S01]  /*0950*/  MUFU.EX2 R12, R11 ;  /* 0x0000000b000c7308 */ /* 0x000e220000000800 */
[----:B------:R-:W-:-:S07]  /*0960*/  @!P5 FMUL R9, R9, R9 ;  /* 0x000000090909d220 */ /* 0x000fce0000400000 */
[----:B------:R-:W3:Y:S01]  /*0970*/  MUFU.EX2 R14, R14 ;  /* 0x0000000e000e7308 */ /* 0x000ee20000000800 */
[----:B------:R-:W-:Y:S01]  /*0980*/  FADD R13, R13, R22 ;  /* 0x000000160d0d7221 */ /* 0x000fe20000000000 */
[----:B------:R-:W-:Y:S01]  /*0990*/  FADD R9, R18, R9 ;  /* 0x0000000912097221 */ /* 0x000fe20000000000 */
[----:B-1----:R-:W-:Y:S01]  /*09a0*/  @!P3 FMUL R8, R8, R8 ;  /* 0x000000080808b220 */ /* 0x002fe20000400000 */
[----:B--2---:R-:W-:Y:S01]  /*09b0*/  @!P6 FMUL R10, R10, R10 ;  /* 0x0000000a0a0ae220 */ /* 0x004fe20000400000 */
[----:B------:R1:W-:Y:S02]  /*09c0*/  @!P0 STG.E.64 desc[UR4][R4.64], R2 ;  /* 0x0000000204008986 */ /* 0x0003e4000c101b04 */
[----:B------:R-:W-:Y:S01]  /*09d0*/  FADD R13, R13, R8 ;  /* 0x000000080d0d7221 */ /* 0x000fe20000000000 */
[----:B------:R-:W-:Y:S01]  /*09e0*/  FADD R9, R9, R10 ;  /* 0x0000000a09097221 */ /* 0x000fe20000000000 */
[----:B0-----:R-:W-:Y:S01]  /*09f0*/  @!P4 FMUL R12, R12, R12 ;  /* 0x0000000c0c0cc220 */ /* 0x001fe20000400000 */
[----:B---3--:R-:W-:-:S03]  /*0a00*/  @!P1 FMUL R14, R14, R14 ;  /* 0x0000000e0e0e9220 */ /* 0x008fc60000400000 */
[----:B------:R-:W-:Y:S01]  /*0a10*/  FADD R8, R13, R12 ;  /* 0x0000000c0d087221 */ /* 0x000fe20000000000 */
[----:B------:R-:W-:Y:S01]  /*0a20*/  FADD R9, R9, R14 ;  /* 0x0000000e09097221 */ /* 0x000fe20000000000 */
[----:B-1----:R-:W-:Y:S06]  /*0a30*/  @P0 EXIT ;  /* 0x000000000000094d */ /* 0x002fec0003800000 */
[----:B------:R-:W-:Y:S01]  /*0a40*/  STG.E.64 desc[UR4][R6.64], R8 ;  /* 0x0000000806007986 */ /* 0x000fe2000c101b04 */
[----:B------:R-:W-:Y:S05]  /*0a50*/  EXIT ;  /* 0x000000000000794d */ /* 0x000fea0003800000 */
.L_x_0:
[----:B------:R-:W-:-:S00]  /*0a60*/  BRA `(.L_x_0) ;  /* 0xfffffffc00fc7947 */ /* 0x000fc0000383ffff */
[----:B------:R-:W-:-:S00]  /*0a70*/  NOP ;  /* 0x0000000000007918 */ /* 0x000fc00000000000 */
        /* <DEDUP_REMOVED lines=8> */
.L_x_1:


//--------------------- .nv.constant0.triton_poi_fused__softmax_div_eq_masked_fill_3 --------------------------
	.section	.nv.constant0.triton_poi_fused__softmax_div_eq_masked_fill_3,"a",@progbits
	.sectionflags	@""
	.align	4
.nv.constant0.triton_poi_fused__softmax_div_eq_masked_fill_3:
	.zero		564
